//
// Generated by NVIDIA NVVM Compiler
//
// Compiler Build ID: CL-36424714
// Cuda compilation tools, release 13.0, V13.0.88
// Based on NVVM 20.0.0
//

.version 9.0
.target sm_100
.address_size 64

	// .globl	_Z29matrix_multiplication_kernel1PfS_S_iii
// _ZZ29matrix_multiplication_kernel2PfS_S_iiiE3s_A has been demoted
// _ZZ29matrix_multiplication_kernel2PfS_S_iiiE3s_B has been demoted

.visible .entry _Z29matrix_multiplication_kernel1PfS_S_iii(
	.param .u64 .ptr .align 1 _Z29matrix_multiplication_kernel1PfS_S_iii_param_0,
	.param .u64 .ptr .align 1 _Z29matrix_multiplication_kernel1PfS_S_iii_param_1,
	.param .u64 .ptr .align 1 _Z29matrix_multiplication_kernel1PfS_S_iii_param_2,
	.param .u32 _Z29matrix_multiplication_kernel1PfS_S_iii_param_3,
	.param .u32 _Z29matrix_multiplication_kernel1PfS_S_iii_param_4,
	.param .u32 _Z29matrix_multiplication_kernel1PfS_S_iii_param_5
)
{
	.reg .pred 	%p<10>;
	.reg .b32 	%r<43>;
	.reg .b32 	%f<70>;
	.reg .b64 	%rd<40>;

	ld.param.u64 	%rd6, [_Z29matrix_multiplication_kernel1PfS_S_iii_param_0];
	ld.param.u64 	%rd7, [_Z29matrix_multiplication_kernel1PfS_S_iii_param_1];
	ld.param.u64 	%rd5, [_Z29matrix_multiplication_kernel1PfS_S_iii_param_2];
	ld.param.u32 	%r19, [_Z29matrix_multiplication_kernel1PfS_S_iii_param_4];
	ld.param.u32 	%r20, [_Z29matrix_multiplication_kernel1PfS_S_iii_param_5];
	cvta.to.global.u64 	%rd1, %rd7;
	cvta.to.global.u64 	%rd2, %rd6;
	mov.u32 	%r21, %ctaid.y;
	mov.u32 	%r22, %ntid.y;
	mov.u32 	%r23, %tid.y;
	mad.lo.s32 	%r1, %r21, %r22, %r23;
	setp.lt.s32 	%p1, %r19, 1;
	@%p1 bra 	$L__BB0_12;
	mov.u32 	%r25, %tid.x;
	mov.u32 	%r26, %ntid.x;
	mov.u32 	%r27, %ctaid.x;
	mad.lo.s32 	%r28, %r27, %r26, %r25;
	cvta.to.global.u64 	%rd8, %rd5;
	mul.lo.s32 	%r2, %r19, %r28;
	mad.lo.s32 	%r29, %r20, %r28, %r1;
	mul.wide.s32 	%rd9, %r29, 4;
	add.s64 	%rd3, %rd8, %rd9;
	ld.global.f32 	%f67, [%rd3];
	and.b32  	%r3, %r19, 7;
	setp.lt.u32 	%p2, %r19, 8;
	mov.b32 	%r41, 0;
	@%p2 bra 	$L__BB0_4;
	and.b32  	%r41, %r19, 2147483640;
	neg.s32 	%r39, %r41;
	shl.b32 	%r6, %r20, 3;
	add.s64 	%rd4, %rd2, 16;
	mul.wide.s32 	%rd14, %r20, 4;
	mov.u32 	%r37, %r2;
	mov.u32 	%r38, %r1;
$L__BB0_3:
	.pragma "nounroll";
	mul.wide.s32 	%rd10, %r37, 4;
	add.s64 	%rd11, %rd4, %rd10;
	ld.global.f32 	%f9, [%rd11+-16];
	mul.wide.s32 	%rd12, %r38, 4;
	add.s64 	%rd13, %rd1, %rd12;
	ld.global.f32 	%f10, [%rd13];
	add.f32 	%f11, %f9, %f10;
	add.f32 	%f12, %f67, %f11;
	st.global.f32 	[%rd3], %f12;
	ld.global.f32 	%f13, [%rd11+-12];
	add.s64 	%rd15, %rd13, %rd14;
	ld.global.f32 	%f14, [%rd15];
	add.f32 	%f15, %f13, %f14;
	add.f32 	%f16, %f12, %f15;
	st.global.f32 	[%rd3], %f16;
	ld.global.f32 	%f17, [%rd11+-8];
	add.s64 	%rd16, %rd15, %rd14;
	ld.global.f32 	%f18, [%rd16];
	add.f32 	%f19, %f17, %f18;
	add.f32 	%f20, %f16, %f19;
	st.global.f32 	[%rd3], %f20;
	ld.global.f32 	%f21, [%rd11+-4];
	add.s64 	%rd17, %rd16, %rd14;
	ld.global.f32 	%f22, [%rd17];
	add.f32 	%f23, %f21, %f22;
	add.f32 	%f24, %f20, %f23;
	st.global.f32 	[%rd3], %f24;
	ld.global.f32 	%f25, [%rd11];
	add.s64 	%rd18, %rd17, %rd14;
	ld.global.f32 	%f26, [%rd18];
	add.f32 	%f27, %f25, %f26;
	add.f32 	%f28, %f24, %f27;
	st.global.f32 	[%rd3], %f28;
	ld.global.f32 	%f29, [%rd11+4];
	add.s64 	%rd19, %rd18, %rd14;
	ld.global.f32 	%f30, [%rd19];
	add.f32 	%f31, %f29, %f30;
	add.f32 	%f32, %f28, %f31;
	st.global.f32 	[%rd3], %f32;
	ld.global.f32 	%f33, [%rd11+8];
	add.s64 	%rd20, %rd19, %rd14;
	ld.global.f32 	%f34, [%rd20];
	add.f32 	%f35, %f33, %f34;
	add.f32 	%f36, %f32, %f35;
	st.global.f32 	[%rd3], %f36;
	ld.global.f32 	%f37, [%rd11+12];
	add.s64 	%rd21, %rd20, %rd14;
	ld.global.f32 	%f38, [%rd21];
	add.f32 	%f39, %f37, %f38;
	add.f32 	%f67, %f36, %f39;
	st.global.f32 	[%rd3], %f67;
	add.s32 	%r39, %r39, 8;
	add.s32 	%r38, %r38, %r6;
	add.s32 	%r37, %r37, 8;
	setp.ne.s32 	%p3, %r39, 0;
	@%p3 bra 	$L__BB0_3;
$L__BB0_4:
	setp.eq.s32 	%p4, %r3, 0;
	@%p4 bra 	$L__BB0_12;
	and.b32  	%r14, %r19, 3;
	setp.lt.u32 	%p5, %r3, 4;
	@%p5 bra 	$L__BB0_7;
	add.s32 	%r30, %r41, %r2;
	mul.wide.s32 	%rd22, %r30, 4;
	add.s64 	%rd23, %rd2, %rd22;
	ld.global.f32 	%f40, [%rd23];
	mad.lo.s32 	%r31, %r41, %r20, %r1;
	mul.wide.s32 	%rd24, %r31, 4;
	add.s64 	%rd25, %rd1, %rd24;
	ld.global.f32 	%f41, [%rd25];
	add.f32 	%f42, %f40, %f41;
	add.f32 	%f43, %f67, %f42;
	st.global.f32 	[%rd3], %f43;
	ld.global.f32 	%f44, [%rd23+4];
	mul.wide.s32 	%rd26, %r20, 4;
	add.s64 	%rd27, %rd25, %rd26;
	ld.global.f32 	%f45, [%rd27];
	add.f32 	%f46, %f44, %f45;
	add.f32 	%f47, %f43, %f46;
	st.global.f32 	[%rd3], %f47;
	ld.global.f32 	%f48, [%rd23+8];
	add.s64 	%rd28, %rd27, %rd26;
	ld.global.f32 	%f49, [%rd28];
	add.f32 	%f50, %f48, %f49;
	add.f32 	%f51, %f47, %f50;
	st.global.f32 	[%rd3], %f51;
	ld.global.f32 	%f52, [%rd23+12];
	add.s64 	%rd29, %rd28, %rd26;
	ld.global.f32 	%f53, [%rd29];
	add.f32 	%f54, %f52, %f53;
	add.f32 	%f67, %f51, %f54;
	st.global.f32 	[%rd3], %f67;
	add.s32 	%r41, %r41, 4;
$L__BB0_7:
	setp.eq.s32 	%p6, %r14, 0;
	@%p6 bra 	$L__BB0_12;
	setp.eq.s32 	%p7, %r14, 1;
	@%p7 bra 	$L__BB0_10;
	add.s32 	%r32, %r41, %r2;
	mul.wide.s32 	%rd30, %r32, 4;
	add.s64 	%rd31, %rd2, %rd30;
	ld.global.f32 	%f55, [%rd31];
	mad.lo.s32 	%r33, %r41, %r20, %r1;
	mul.wide.s32 	%rd32, %r33, 4;
	add.s64 	%rd33, %rd1, %rd32;
	ld.global.f32 	%f56, [%rd33];
	add.f32 	%f57, %f55, %f56;
	add.f32 	%f58, %f67, %f57;
	st.global.f32 	[%rd3], %f58;
	ld.global.f32 	%f59, [%rd31+4];
	mul.wide.s32 	%rd34, %r20, 4;
	add.s64 	%rd35, %rd33, %rd34;
	ld.global.f32 	%f60, [%rd35];
	add.f32 	%f61, %f59, %f60;
	add.f32 	%f67, %f58, %f61;
	st.global.f32 	[%rd3], %f67;
	add.s32 	%r41, %r41, 2;
$L__BB0_10:
	and.b32  	%r34, %r19, 1;
	setp.eq.b32 	%p8, %r34, 1;
	not.pred 	%p9, %p8;
	@%p9 bra 	$L__BB0_12;
	add.s32 	%r35, %r41, %r2;
	mul.wide.s32 	%rd36, %r35, 4;
	add.s64 	%rd37, %rd2, %rd36;
	ld.global.f32 	%f62, [%rd37];
	mad.lo.s32 	%r36, %r41, %r20, %r1;
	mul.wide.s32 	%rd38, %r36, 4;
	add.s64 	%rd39, %rd1, %rd38;
	ld.global.f32 	%f63, [%rd39];
	add.f32 	%f64, %f62, %f63;
	add.f32 	%f65, %f67, %f64;
	st.global.f32 	[%rd3], %f65;
$L__BB0_12:
	ret;

}
	// .globl	_Z29matrix_multiplication_kernel2PfS_S_iii
.visible .entry _Z29matrix_multiplication_kernel2PfS_S_iii(
	.param .u64 .ptr .align 1 _Z29matrix_multiplication_kernel2PfS_S_iii_param_0,
	.param .u64 .ptr .align 1 _Z29matrix_multiplication_kernel2PfS_S_iii_param_1,
	.param .u64 .ptr .align 1 _Z29matrix_multiplication_kernel2PfS_S_iii_param_2,
	.param .u32 _Z29matrix_multiplication_kernel2PfS_S_iii_param_3,
	.param .u32 _Z29matrix_multiplication_kernel2PfS_S_iii_param_4,
	.param .u32 _Z29matrix_multiplication_kernel2PfS_S_iii_param_5
)
{
	.reg .pred 	%p<5>;
	.reg .b32 	%r<43>;
	.reg .b32 	%f<106>;
	.reg .b64 	%rd<13>;
	// demoted variable
	.shared .align 4 .b8 _ZZ29matrix_multiplication_kernel2PfS_S_iiiE3s_A[4096];
	// demoted variable
	.shared .align 4 .b8 _ZZ29matrix_multiplication_kernel2PfS_S_iiiE3s_B[4096];
	ld.param.u64 	%rd6, [_Z29matrix_multiplication_kernel2PfS_S_iii_param_0];
	ld.param.u64 	%rd7, [_Z29matrix_multiplication_kernel2PfS_S_iii_param_1];
	ld.param.u64 	%rd8, [_Z29matrix_multiplication_kernel2PfS_S_iii_param_2];
	ld.param.u32 	%r16, [_Z29matrix_multiplication_kernel2PfS_S_iii_param_3];
	ld.param.u32 	%r17, [_Z29matrix_multiplication_kernel2PfS_S_iii_param_4];
	ld.param.u32 	%r18, [_Z29matrix_multiplication_kernel2PfS_S_iii_param_5];
	setp.lt.s32 	%p1, %r17, -62;
	@%p1 bra 	$L__BB1_7;
	mov.u32 	%r19, %tid.x;
	mov.u32 	%r20, %ntid.x;
	mov.u32 	%r21, %ctaid.x;
	mad.lo.s32 	%r22, %r21, %r20, %r19;
	mov.u32 	%r23, %tid.y;
	mov.u32 	%r24, %ntid.y;
	mov.u32 	%r25, %ctaid.y;
	mad.lo.s32 	%r26, %r25, %r24, %r23;
	add.s32 	%r27, %r17, -1;
	shr.s32 	%r28, %r27, 31;
	shr.u32 	%r29, %r28, 27;
	add.s32 	%r30, %r27, %r29;
	shr.s32 	%r31, %r30, 5;
	neg.s32 	%r42, %r31;
	cvta.to.global.u64 	%rd9, %rd8;
	mul.lo.s32 	%r1, %r17, %r16;
	shl.b32 	%r32, %r19, 7;
	mov.u32 	%r33, _ZZ29matrix_multiplication_kernel2PfS_S_iiiE3s_A;
	add.s32 	%r34, %r33, %r32;
	shl.b32 	%r35, %r23, 2;
	add.s32 	%r2, %r34, %r35;
	mul.lo.s32 	%r3, %r18, %r17;
	mov.u32 	%r36, _ZZ29matrix_multiplication_kernel2PfS_S_iiiE3s_B;
	add.s32 	%r37, %r36, %r32;
	add.s32 	%r4, %r37, %r35;
	shl.b32 	%r38, %r23, 7;
	add.s32 	%r5, %r33, %r38;
	mad.lo.s32 	%r6, %r19, -124, %r37;
	mad.lo.s32 	%r39, %r18, %r22, %r26;
	mul.wide.s32 	%rd10, %r39, 4;
	add.s64 	%rd1, %rd9, %rd10;
	mad.lo.s32 	%r41, %r18, %r19, %r26;
	mad.lo.s32 	%r40, %r17, %r22, %r23;
	cvta.to.global.u64 	%rd2, %rd6;
	cvta.to.global.u64 	%rd3, %rd7;
$L__BB1_2:
	mul.wide.s32 	%rd11, %r41, 4;
	add.s64 	%rd4, %rd3, %rd11;
	mul.wide.s32 	%rd12, %r40, 4;
	add.s64 	%rd5, %rd2, %rd12;
	setp.ge.s32 	%p2, %r40, %r1;
	mov.f32 	%f104, 0f00000000;
	@%p2 bra 	$L__BB1_4;
	ld.global.f32 	%f104, [%rd5];
$L__BB1_4:
	st.shared.f32 	[%r2], %f104;
	setp.ge.s32 	%p3, %r41, %r3;
	mov.f32 	%f105, 0f00000000;
	@%p3 bra 	$L__BB1_6;
	ld.global.f32 	%f105, [%rd4];
$L__BB1_6:
	st.shared.f32 	[%r4], %f105;
	bar.sync 	0;
	ld.global.f32 	%f7, [%rd1];
	ld.shared.f32 	%f8, [%r5];
	ld.shared.f32 	%f9, [%r6];
	fma.rn.f32 	%f10, %f8, %f9, %f7;
	ld.shared.f32 	%f11, [%r5+4];
	ld.shared.f32 	%f12, [%r6+128];
	fma.rn.f32 	%f13, %f11, %f12, %f10;
	ld.shared.f32 	%f14, [%r5+8];
	ld.shared.f32 	%f15, [%r6+256];
	fma.rn.f32 	%f16, %f14, %f15, %f13;
	ld.shared.f32 	%f17, [%r5+12];
	ld.shared.f32 	%f18, [%r6+384];
	fma.rn.f32 	%f19, %f17, %f18, %f16;
	ld.shared.f32 	%f20, [%r5+16];
	ld.shared.f32 	%f21, [%r6+512];
	fma.rn.f32 	%f22, %f20, %f21, %f19;
	ld.shared.f32 	%f23, [%r5+20];
	ld.shared.f32 	%f24, [%r6+640];
	fma.rn.f32 	%f25, %f23, %f24, %f22;
	ld.shared.f32 	%f26, [%r5+24];
	ld.shared.f32 	%f27, [%r6+768];
	fma.rn.f32 	%f28, %f26, %f27, %f25;
	ld.shared.f32 	%f29, [%r5+28];
	ld.shared.f32 	%f30, [%r6+896];
	fma.rn.f32 	%f31, %f29, %f30, %f28;
	ld.shared.f32 	%f32, [%r5+32];
	ld.shared.f32 	%f33, [%r6+1024];
	fma.rn.f32 	%f34, %f32, %f33, %f31;
	ld.shared.f32 	%f35, [%r5+36];
	ld.shared.f32 	%f36, [%r6+1152];
	fma.rn.f32 	%f37, %f35, %f36, %f34;
	ld.shared.f32 	%f38, [%r5+40];
	ld.shared.f32 	%f39, [%r6+1280];
	fma.rn.f32 	%f40, %f38, %f39, %f37;
	ld.shared.f32 	%f41, [%r5+44];
	ld.shared.f32 	%f42, [%r6+1408];
	fma.rn.f32 	%f43, %f41, %f42, %f40;
	ld.shared.f32 	%f44, [%r5+48];
	ld.shared.f32 	%f45, [%r6+1536];
	fma.rn.f32 	%f46, %f44, %f45, %f43;
	ld.shared.f32 	%f47, [%r5+52];
	ld.shared.f32 	%f48, [%r6+1664];
	fma.rn.f32 	%f49, %f47, %f48, %f46;
	ld.shared.f32 	%f50, [%r5+56];
	ld.shared.f32 	%f51, [%r6+1792];
	fma.rn.f32 	%f52, %f50, %f51, %f49;
	ld.shared.f32 	%f53, [%r5+60];
	ld.shared.f32 	%f54, [%r6+1920];
	fma.rn.f32 	%f55, %f53, %f54, %f52;
	ld.shared.f32 	%f56, [%r5+64];
	ld.shared.f32 	%f57, [%r6+2048];
	fma.rn.f32 	%f58, %f56, %f57, %f55;
	ld.shared.f32 	%f59, [%r5+68];
	ld.shared.f32 	%f60, [%r6+2176];
	fma.rn.f32 	%f61, %f59, %f60, %f58;
	ld.shared.f32 	%f62, [%r5+72];
	ld.shared.f32 	%f63, [%r6+2304];
	fma.rn.f32 	%f64, %f62, %f63, %f61;
	ld.shared.f32 	%f65, [%r5+76];
	ld.shared.f32 	%f66, [%r6+2432];
	fma.rn.f32 	%f67, %f65, %f66, %f64;
	ld.shared.f32 	%f68, [%r5+80];
	ld.shared.f32 	%f69, [%r6+2560];
	fma.rn.f32 	%f70, %f68, %f69, %f67;
	ld.shared.f32 	%f71, [%r5+84];
	ld.shared.f32 	%f72, [%r6+2688];
	fma.rn.f32 	%f73, %f71, %f72, %f70;
	ld.shared.f32 	%f74, [%r5+88];
	ld.shared.f32 	%f75, [%r6+2816];
	fma.rn.f32 	%f76, %f74, %f75, %f73;
	ld.shared.f32 	%f77, [%r5+92];
	ld.shared.f32 	%f78, [%r6+2944];
	fma.rn.f32 	%f79, %f77, %f78, %f76;
	ld.shared.f32 	%f80, [%r5+96];
	ld.shared.f32 	%f81, [%r6+3072];
	fma.rn.f32 	%f82, %f80, %f81, %f79;
	ld.shared.f32 	%f83, [%r5+100];
	ld.shared.f32 	%f84, [%r6+3200];
	fma.rn.f32 	%f85, %f83, %f84, %f82;
	ld.shared.f32 	%f86, [%r5+104];
	ld.shared.f32 	%f87, [%r6+3328];
	fma.rn.f32 	%f88, %f86, %f87, %f85;
	ld.shared.f32 	%f89, [%r5+108];
	ld.shared.f32 	%f90, [%r6+3456];
	fma.rn.f32 	%f91, %f89, %f90, %f88;
	ld.shared.f32 	%f92, [%r5+112];
	ld.shared.f32 	%f93, [%r6+3584];
	fma.rn.f32 	%f94, %f92, %f93, %f91;
	ld.shared.f32 	%f95, [%r5+116];
	ld.shared.f32 	%f96, [%r6+3712];
	fma.rn.f32 	%f97, %f95, %f96, %f94;
	ld.shared.f32 	%f98, [%r5+120];
	ld.shared.f32 	%f99, [%r6+3840];
	fma.rn.f32 	%f100, %f98, %f99, %f97;
	ld.shared.f32 	%f101, [%r5+124];
	ld.shared.f32 	%f102, [%r6+3968];
	fma.rn.f32 	%f103, %f101, %f102, %f100;
	st.global.f32 	[%rd1], %f103;
	bar.sync 	0;
	add.s32 	%r42, %r42, 1;
	add.s32 	%r41, %r41, 32;
	add.s32 	%r40, %r40, 32;
	setp.ne.s32 	%p4, %r42, 2;
	@%p4 bra 	$L__BB1_2;
$L__BB1_7:
	ret;

}


// ===== COMPILED SASS (sm_100) =====

	.target	sm_100

	.elftype	@"ET_EXEC"


//--------------------- .note.nv.tkinfo           --------------------------
	.section	.note.nv.tkinfo,"",@"SHT_NOTE"
	.sectionflags	@"SHF_NOTE_NV_TKINFO"
	.tkinfo
        /*0018*/ 	.word	0x00000002
        /*0030*/ 	.string	""
        /*0030*/ 	.string	"ptxas"
        /*0030*/ 	.string	"Cuda compilation tools, release 13.0, V13.0.88"
        /*0030*/ 	.string	"Build cuda_13.0.r13.0/compiler.36424714_0"
        /*0030*/ 	.string	"-arch sm_100 -m 64 "



//--------------------- .note.nv.cuinfo           --------------------------
	.section	.note.nv.cuinfo,"",@"SHT_NOTE"
	.sectionflags	@"SHF_NOTE_NV_CUINFO"
        /*0018*/ 	.short	0x0002
        /*001a*/ 	.short	0x0064
        /*001c*/ 	.short	0x0082
	.zero		2


//--------------------- .nv.info                  --------------------------
	.section	.nv.info,"",@"SHT_CUDA_INFO"
	.align	4


	//----- nvinfo : EIATTR_REGCOUNT
	.align		4
        /*0000*/ 	.byte	0x04, 0x2f
        /*0002*/ 	.short	(.L_1 - .L_0)
	.align		4
.L_0:
        /*0004*/ 	.word	index@(_Z29matrix_multiplication_kernel1PfS_S_iii)
        /*0008*/ 	.word	0x0000001c


	//----- nvinfo : EIATTR_FRAME_SIZE
	.align		4
.L_1:
        /*000c*/ 	.byte	0x04, 0x11
        /*000e*/ 	.short	(.L_3 - .L_2)
	.align		4
.L_2:
        /*0010*/ 	.word	index@(_Z29matrix_multiplication_kernel1PfS_S_iii)
        /*0014*/ 	.word	0x00000000


	//----- nvinfo : EIATTR_REGCOUNT
	.align		4
.L_3:
        /*0018*/ 	.byte	0x04, 0x2f
        /*001a*/ 	.short	(.L_5 - .L_4)
	.align		4
.L_4:
        /*001c*/ 	.word	index@(_Z29matrix_multiplication_kernel2PfS_S_iii)
        /*0020*/ 	.word	0x00000020


	//----- nvinfo : EIATTR_FRAME_SIZE
	.align		4
.L_5:
        /*0024*/ 	.byte	0x04, 0x11
        /*0026*/ 	.short	(.L_7 - .L_6)
	.align		4
.L_6:
        /*0028*/ 	.word	index@(_Z29matrix_multiplication_kernel2PfS_S_iii)
        /*002c*/ 	.word	0x00000000


	//----- nvinfo : EIATTR_MIN_STACK_SIZE
	.align		4
.L_7:
        /*0030*/ 	.byte	0x04, 0x12
        /*0032*/ 	.short	(.L_9 - .L_8)
	.align		4
.L_8:
        /*0034*/ 	.word	index@(_Z29matrix_multiplication_kernel2PfS_S_iii)
        /*0038*/ 	.word	0x00000000


	//----- nvinfo : EIATTR_MIN_STACK_SIZE
	.align		4
.L_9:
        /*003c*/ 	.byte	0x04, 0x12
        /*003e*/ 	.short	(.L_11 - .L_10)
	.align		4
.L_10:
        /*0040*/ 	.word	index@(_Z29matrix_multiplication_kernel1PfS_S_iii)
        /*0044*/ 	.word	0x00000000
.L_11:


//--------------------- .nv.compat                --------------------------
	.section	.nv.compat,"",@"SHT_CUDA_COMPAT_INFO"
	.align	4
        /*0000*/ 	.byte	0x02, 0x09, 0x00, 0x00, 0x02, 0x02, 0x01, 0x00, 0x02, 0x05, 0x05, 0x00, 0x03, 0x07, 0x01, 0x01
        /*0010*/ 	.byte	0x02, 0x03, 0x00, 0x00, 0x02, 0x06, 0x01, 0x00, 0x04, 0x0b, 0x08, 0x00, 0x09, 0x00, 0x00, 0x00
        /*0020*/ 	.byte	0x00, 0x00, 0x00, 0x00


//--------------------- .nv.info._Z29matrix_multiplication_kernel2PfS_S_iii --------------------------
	.section	.nv.info._Z29matrix_multiplication_kernel2PfS_S_iii,"",@"SHT_CUDA_INFO"
	.sectionflags	@""
	.align	4


	//----- nvinfo : EIATTR_CUDA_API_VERSION
	.align		4
        /*0000*/ 	.byte	0x04, 0x37
        /*0002*/ 	.short	(.L_13 - .L_12)
.L_12:
        /*0004*/ 	.word	0x00000082


	//----- nvinfo : EIATTR_KPARAM_INFO
	.align		4
.L_13:
        /*0008*/ 	.byte	0x04, 0x17
        /*000a*/ 	.short	(.L_15 - .L_14)
.L_14:
        /*000c*/ 	.word	0x00000000
        /*0010*/ 	.short	0x0005
        /*0012*/ 	.short	0x0020
        /*0014*/ 	.byte	0x00, 0xf0, 0x11, 0x00


	//----- nvinfo : EIATTR_KPARAM_INFO
	.align		4
.L_15:
        /*0018*/ 	.byte	0x04, 0x17
        /*001a*/ 	.short	(.L_17 - .L_16)
.L_16:
        /*001c*/ 	.word	0x00000000
        /*0020*/ 	.short	0x0004
        /*0022*/ 	.short	0x001c
        /*0024*/ 	.byte	0x00, 0xf0, 0x11, 0x00


	//----- nvinfo : EIATTR_KPARAM_INFO
	.align		4
.L_17:
        /*0028*/ 	.byte	0x04, 0x17
        /*002a*/ 	.short	(.L_19 - .L_18)
.L_18:
        /*002c*/ 	.word	0x00000000
        /*0030*/ 	.short	0x0003
        /*0032*/ 	.short	0x0018
        /*0034*/ 	.byte	0x00, 0xf0, 0x11, 0x00


	//----- nvinfo : EIATTR_KPARAM_INFO
	.align		4
.L_19:
        /*0038*/ 	.byte	0x04, 0x17
        /*003a*/ 	.short	(.L_21 - .L_20)
.L_20:
        /*003c*/ 	.word	0x00000000
        /*0040*/ 	.short	0x0002
        /*0042*/ 	.short	0x0010
        /*0044*/ 	.byte	0x00, 0xf5, 0x21, 0x00


	//----- nvinfo : EIATTR_KPARAM_INFO
	.align		4
.L_21:
        /*0048*/ 	.byte	0x04, 0x17
        /*004a*/ 	.short	(.L_23 - .L_22)
.L_22:
        /*004c*/ 	.word	0x00000000
        /*0050*/ 	.short	0x0001
        /*0052*/ 	.short	0x0008
        /*0054*/ 	.byte	0x00, 0xf5, 0x21, 0x00


	//----- nvinfo : EIATTR_KPARAM_INFO
	.align		4
.L_23:
        /*0058*/ 	.byte	0x04, 0x17
        /*005a*/ 	.short	(.L_25 - .L_24)
.L_24:
        /*005c*/ 	.word	0x00000000
        /*0060*/ 	.short	0x0000
        /*0062*/ 	.short	0x0000
        /*0064*/ 	.byte	0x00, 0xf5, 0x21, 0x00


	//----- nvinfo : EIATTR_SPARSE_MMA_MASK
	.align		4
.L_25:
        /*0068*/ 	.byte	0x03, 0x50
        /*006a*/ 	.short	0x0000


	//----- nvinfo : EIATTR_MAXREG_COUNT
	.align		4
        /*006c*/ 	.byte	0x03, 0x1b
        /*006e*/ 	.short	0x00ff


	//----- nvinfo : EIATTR_NUM_BARRIERS
	.align		4
        /*0070*/ 	.byte	0x02, 0x4c
        /*0072*/ 	.byte	0x01
	.zero		1


	//----- nvinfo : EIATTR_MERCURY_ISA_VERSION
	.align		4
        /*0074*/ 	.byte	0x03, 0x5f
        /*0076*/ 	.short	0x0101


	//----- nvinfo : EIATTR_VRC_CTA_INIT_COUNT
	.align		4
        /*0078*/ 	.byte	0x02, 0x4a
	.zero		1
	.zero		1


	//----- nvinfo : EIATTR_EXIT_INSTR_OFFSETS
	.align		4
        /*007c*/ 	.byte	0x04, 0x1c
        /*007e*/ 	.short	(.L_27 - .L_26)


	//   ....[0]....
.L_26:
        /*0080*/ 	.word	0x00000030


	//   ....[1]....
        /*0084*/ 	.word	0x00000830


	//----- nvinfo : EIATTR_CBANK_PARAM_SIZE
	.align		4
.L_27:
        /*0088*/ 	.byte	0x03, 0x19
        /*008a*/ 	.short	0x0024


	//----- nvinfo : EIATTR_PARAM_CBANK
	.align		4
        /*008c*/ 	.byte	0x04, 0x0a
        /*008e*/ 	.short	(.L_29 - .L_28)
	.align		4
.L_28:
        /*0090*/ 	.word	index@(.nv.constant0._Z29matrix_multiplication_kernel2PfS_S_iii)
        /*0094*/ 	.short	0x0380
        /*0096*/ 	.short	0x0024


	//----- nvinfo : EIATTR_SW_WAR
	.align		4
.L_29:
        /*0098*/ 	.byte	0x04, 0x36
        /*009a*/ 	.short	(.L_31 - .L_30)
.L_30:
        /*009c*/ 	.word	0x00000008
.L_31:


//--------------------- .nv.info._Z29matrix_multiplication_kernel1PfS_S_iii --------------------------
	.section	.nv.info._Z29matrix_multiplication_kernel1PfS_S_iii,"",@"SHT_CUDA_INFO"
	.sectionflags	@""
	.align	4


	//----- nvinfo : EIATTR_CUDA_API_VERSION
	.align		4
        /*0000*/ 	.byte	0x04, 0x37
        /*0002*/ 	.short	(.L_33 - .L_32)
.L_32:
        /*0004*/ 	.word	0x00000082


	//----- nvinfo : EIATTR_KPARAM_INFO
	.align		4
.L_33:
        /*0008*/ 	.byte	0x04, 0x17
        /*000a*/ 	.short	(.L_35 - .L_34)
.L_34:
        /*000c*/ 	.word	0x00000000
        /*0010*/ 	.short	0x0005
        /*0012*/ 	.short	0x0020
        /*0014*/ 	.byte	0x00, 0xf0, 0x11, 0x00


	//----- nvinfo : EIATTR_KPARAM_INFO
	.align		4
.L_35:
        /*0018*/ 	.byte	0x04, 0x17
        /*001a*/ 	.short	(.L_37 - .L_36)
.L_36:
        /*001c*/ 	.word	0x00000000
        /*0020*/ 	.short	0x0004
        /*0022*/ 	.short	0x001c
        /*0024*/ 	.byte	0x00, 0xf0, 0x11, 0x00


	//----- nvinfo : EIATTR_KPARAM_INFO
	.align		4
.L_37:
        /*0028*/ 	.byte	0x04, 0x17
        /*002a*/ 	.short	(.L_39 - .L_38)
.L_38:
        /*002c*/ 	.word	0x00000000
        /*0030*/ 	.short	0x0003
        /*0032*/ 	.short	0x0018
        /*0034*/ 	.byte	0x00, 0xf0, 0x11, 0x00


	//----- nvinfo : EIATTR_KPARAM_INFO
	.align		4
.L_39:
        /*0038*/ 	.byte	0x04, 0x17
        /*003a*/ 	.short	(.L_41 - .L_40)
.L_40:
        /*003c*/ 	.word	0x00000000
        /*0040*/ 	.short	0x0002
        /*0042*/ 	.short	0x0010
        /*0044*/ 	.byte	0x00, 0xf5, 0x21, 0x00


	//----- nvinfo : EIATTR_KPARAM_INFO
	.align		4
.L_41:
        /*0048*/ 	.byte	0x04, 0x17
        /*004a*/ 	.short	(.L_43 - .L_42)
.L_42:
        /*004c*/ 	.word	0x00000000
        /*0050*/ 	.short	0x0001
        /*0052*/ 	.short	0x0008
        /*0054*/ 	.byte	0x00, 0xf5, 0x21, 0x00


	//----- nvinfo : EIATTR_KPARAM_INFO
	.align		4
.L_43:
        /*0058*/ 	.byte	0x04, 0x17
        /*005a*/ 	.short	(.L_45 - .L_44)
.L_44:
        /*005c*/ 	.word	0x00000000
        /*0060*/ 	.short	0x0000
        /*0062*/ 	.short	0x0000
        /*0064*/ 	.byte	0x00, 0xf5, 0x21, 0x00


	//----- nvinfo : EIATTR_SPARSE_MMA_MASK
	.align		4
.L_45:
        /*0068*/ 	.byte	0x03, 0x50
        /*006a*/ 	.short	0x0000


	//----- nvinfo : EIATTR_MAXREG_COUNT
	.align		4
        /*006c*/ 	.byte	0x03, 0x1b
        /*006e*/ 	.short	0x00ff


	//----- nvinfo : EIATTR_MERCURY_ISA_VERSION
	.align		4
        /*0070*/ 	.byte	0x03, 0x5f
        /*0072*/ 	.short	0x0101


	//----- nvinfo : EIATTR_VRC_CTA_INIT_COUNT
	.align		4
        /*0074*/ 	.byte	0x02, 0x4a
	.zero		1
	.zero		1


	//----- nvinfo : EIATTR_EXIT_INSTR_OFFSETS
	.align		4
        /*0078*/ 	.byte	0x04, 0x1c
        /*007a*/ 	.short	(.L_47 - .L_46)


	//   ....[0]....
.L_46:
        /*007c*/ 	.word	0x00000070


	//   ....[1]....
        /*0080*/ 	.word	0x00000580


	//   ....[2]....
        /*0084*/ 	.word	0x000007b0


	//   ....[3]....
        /*0088*/ 	.word	0x00000920


	//   ....[4]....
        /*008c*/ 	.word	0x000009e0


	//----- nvinfo : EIATTR_CBANK_PARAM_SIZE
	.align		4
.L_47:
        /*0090*/ 	.byte	0x03, 0x19
        /*0092*/ 	.short	0x0024


	//----- nvinfo : EIATTR_PARAM_CBANK
	.align		4
        /*0094*/ 	.byte	0x04, 0x0a
        /*0096*/ 	.short	(.L_49 - .L_48)
	.align		4
.L_48:
        /*0098*/ 	.word	index@(.nv.constant0._Z29matrix_multiplication_kernel1PfS_S_iii)
        /*009c*/ 	.short	0x0380
        /*009e*/ 	.short	0x0024


	//----- nvinfo : EIATTR_SW_WAR
	.align		4
.L_49:
        /*00a0*/ 	.byte	0x04, 0x36
        /*00a2*/ 	.short	(.L_51 - .L_50)
.L_50:
        /*00a4*/ 	.word	0x00000008
.L_51:


//--------------------- .nv.callgraph             --------------------------
	.section	.nv.callgraph,"",@"SHT_CUDA_CALLGRAPH"
	.align	4
	.sectionentsize	8
	.align		4
        /*0000*/ 	.word	0x00000000
	.align		4
        /*0004*/ 	.word	0xffffffff
	.align		4
        /*0008*/ 	.word	0x00000000
	.align		4
        /*000c*/ 	.word	0xfffffffe
	.align		4
        /*0010*/ 	.word	0x00000000
	.align		4
        /*0014*/ 	.word	0xfffffffd
	.align		4
        /*0018*/ 	.word	0x00000000
	.align		4
        /*001c*/ 	.word	0xfffffffc


//--------------------- .text._Z29matrix_multiplication_kernel2PfS_S_iii --------------------------
	.section	.text._Z29matrix_multiplication_kernel2PfS_S_iii,"ax",@progbits
	.align	128
        .global         _Z29matrix_multiplication_kernel2PfS_S_iii
        .type           _Z29matrix_multiplication_kernel2PfS_S_iii,@function
        .size           _Z29matrix_multiplication_kernel2PfS_S_iii,(.L_x_7 - _Z29matrix_multiplication_kernel2PfS_S_iii)
        .other          _Z29matrix_multiplication_kernel2PfS_S_iii,@"STO_CUDA_ENTRY STV_DEFAULT"
_Z29matrix_multiplication_kernel2PfS_S_iii:
.text._Z29matrix_multiplication_kernel2PfS_S_iii:
[----:B------:R-:W-:Y:S08]  /*0000*/  LDC R1, c[0x0][0x37c] ;  /* 0x0000df00ff017b82 */ /* 0x000ff00000000800 */
[----:B------:R-:W0:Y:S02]  /*0010*/  LDC R17, c[0x0][0x39c] ;  /* 0x0000e700ff117b82 */ /* 0x000e240000000800 */
[----:B0-----:R-:W-:-:S13]  /*0020*/  ISETP.GE.AND P0, PT, R17, -0x3e, PT ;  /* 0xffffffc21100780c */ /* 0x001fda0003f06270 */
[----:B------:R-:W-:Y:S05]  /*0030*/  @!P0 EXIT ;  /* 0x000000000000894d */ /* 0x000fea0003800000 */
[----:B------:R-:W0:Y:S01]  /*0040*/  S2R R8, SR_TID.X ;  /* 0x0000000000087919 */ /* 0x000e220000002100 */
[----:B------:R-:W1:Y:S01]  /*0050*/  S2UR UR5, SR_CgaCtaId ;  /* 0x00000000000579c3 */ /* 0x000e620000008800 */
[----:B------:R-:W2:Y:S01]  /*0060*/  LDCU UR7, c[0x0][0x360] ;  /* 0x00006c00ff0777ac */ /* 0x000ea20008000800 */
[----:B------:R-:W-:Y:S01]  /*0070*/  IADD3 R0, PT, PT, R17, -0x1, RZ ;  /* 0xffffffff11007810 */ /* 0x000fe20007ffe0ff */
[----:B------:R-:W2:Y:S01]  /*0080*/  S2R R3, SR_CTAID.X ;  /* 0x0000000000037919 */ /* 0x000ea20000002500 */
[----:B------:R-:W3:Y:S02]  /*0090*/  LDCU UR8, c[0x0][0x364] ;  /* 0x00006c80ff0877ac */ /* 0x000ee40008000800 */
[----:B------:R-:W-:Y:S01]  /*00a0*/  SHF.R.S32.HI R5, RZ, 0x1f, R0 ;  /* 0x0000001fff057819 */ /* 0x000fe20000011400 */
[----:B------:R-:W4:Y:S01]  /*00b0*/  S2R R9, SR_TID.Y ;  /* 0x0000000000097919 */ /* 0x000f220000002200 */
[----:B------:R-:W5:Y:S01]  /*00c0*/  LDC.64 R22, c[0x0][0x390] ;  /* 0x0000e400ff167b82 */ /* 0x000f620000000a00 */
[----:B------:R-:W3:Y:S01]  /*00d0*/  LDCU UR11, c[0x0][0x3a0] ;  /* 0x00007400ff0b77ac */ /* 0x000ee20008000800 */
[----:B------:R-:W-:Y:S01]  /*00e0*/  LEA.HI R5, R5, R0, RZ, 0x5 ;  /* 0x0000000005057211 */ /* 0x000fe200078f28ff */
[----:B------:R-:W3:Y:S01]  /*00f0*/  S2R R4, SR_CTAID.Y ;  /* 0x0000000000047919 */ /* 0x000ee20000002600 */
[----:B------:R-:W-:Y:S01]  /*0100*/  UMOV UR4, 0x400 ;  /* 0x0000040000047882 */ /* 0x000fe20000000000 */
[----:B------:R-:W5:Y:S03]  /*0110*/  LDCU UR10, c[0x0][0x398] ;  /* 0x00007300ff0a77ac */ /* 0x000f660008000800 */
[----:B------:R-:W5:Y:S08]  /*0120*/  LDC.64 R18, c[0x0][0x380] ;  /* 0x0000e000ff127b82 */ /* 0x000f700000000a00 */
[----:B------:R-:W5:Y:S01]  /*0130*/  LDC.64 R20, c[0x0][0x388] ;  /* 0x0000e200ff147b82 */ /* 0x000f620000000a00 */
[----:B-1----:R-:W-:-:S02]  /*0140*/  ULEA UR6, UR5, UR4, 0x18 ;  /* 0x0000000405067291 */ /* 0x002fc4000f8ec0ff */
[----:B------:R-:W-:-:S04]  /*0150*/  UIADD3 UR4, UPT, UPT, UR4, 0x1000, URZ ;  /* 0x0000100004047890 */ /* 0x000fc8000fffe0ff */
[----:B------:R-:W-:Y:S01]  /*0160*/  ULEA UR4, UR5, UR4, 0x18 ;  /* 0x0000000405047291 */ /* 0x000fe2000f8ec0ff */
[----:B0-----:R-:W-:Y:S01]  /*0170*/  LEA R16, R8, UR6, 0x7 ;  /* 0x0000000608107c11 */ /* 0x001fe2000f8e38ff */
[----:B--2---:R-:W-:-:S04]  /*0180*/  IMAD R2, R3, UR7, R8 ;  /* 0x0000000703027c24 */ /* 0x004fc8000f8e0208 */
[----:B------:R-:W-:Y:S02]  /*0190*/  LEA R6, R8, UR4, 0x7 ;  /* 0x0000000408067c11 */ /* 0x000fe4000f8e38ff */
[C---:B----4-:R-:W-:Y:S01]  /*01a0*/  LEA R16, R9.reuse, R16, 0x2 ;  /* 0x0000001009107211 */ /* 0x050fe200078e10ff */
[----:B---3--:R-:W-:Y:S01]  /*01b0*/  IMAD R3, R4, UR8, R9 ;  /* 0x0000000804037c24 */ /* 0x008fe2000f8e0209 */
[----:B------:R-:W-:Y:S01]  /*01c0*/  SHF.R.S32.HI R4, RZ, 0x5, R5 ;  /* 0x00000005ff047819 */ /* 0x000fe20000011405 */
[----:B------:R-:W0:Y:S01]  /*01d0*/  LDCU.64 UR8, c[0x0][0x358] ;  /* 0x00006b00ff0877ac */ /* 0x000e220008000a00 */
[----:B------:R-:W-:Y:S01]  /*01e0*/  LEA R5, R9, UR6, 0x7 ;  /* 0x0000000609057c11 */ /* 0x000fe2000f8e38ff */
[--C-:B------:R-:W-:Y:S01]  /*01f0*/  IMAD R7, R2, UR11, R3.reuse ;  /* 0x0000000b02077c24 */ /* 0x100fe2000f8e0203 */
[----:B------:R-:W-:Y:S01]  /*0200*/  IADD3 R4, PT, PT, -R4, RZ, RZ ;  /* 0x000000ff04047210 */ /* 0x000fe20007ffe1ff */
[----:B------:R-:W-:Y:S02]  /*0210*/  IMAD R0, R8, UR11, R3 ;  /* 0x0000000b08007c24 */ /* 0x000fe4000f8e0203 */
[----:B-----5:R-:W-:-:S04]  /*0220*/  IMAD.WIDE R22, R7, 0x4, R22 ;  /* 0x0000000407167825 */ /* 0x020fc800078e0216 */
[----:B------:R-:W-:Y:S02]  /*0230*/  IMAD R7, R17, UR11, RZ ;  /* 0x0000000b11077c24 */ /* 0x000fe4000f8e02ff */
[----:B------:R-:W-:Y:S02]  /*0240*/  IMAD R2, R2, R17, R9 ;  /* 0x0000001102027224 */ /* 0x000fe400078e0209 */
[----:B------:R-:W-:Y:S01]  /*0250*/  IMAD R3, R8, -0x7c, R6 ;  /* 0xffffff8408037824 */ /* 0x000fe200078e0206 */
[----:B------:R-:W-:Y:S01]  /*0260*/  LEA R6, R9, R6, 0x2 ;  /* 0x0000000609067211 */ /* 0x000fe200078e10ff */
[----:B0-----:R-:W-:-:S07]  /*0270*/  IMAD R17, R17, UR10, RZ ;  /* 0x0000000a11117c24 */ /* 0x001fce000f8e02ff */
.L_x_0:
[----:B------:R-:W-:Y:S01]  /*0280*/  ISETP.GE.AND P0, PT, R2, R17, PT ;  /* 0x000000110200720c */ /* 0x000fe20003f06270 */
[----:B------:R-:W-:Y:S01]  /*0290*/  HFMA2 R27, -RZ, RZ, 0, 0 ;  /* 0x00000000ff1b7431 */ /* 0x000fe200000001ff */
[----:B------:R-:W-:Y:S01]  /*02a0*/  ISETP.GE.AND P1, PT, R0, R7, PT ;  /* 0x000000070000720c */ /* 0x000fe20003f26270 */
[----:B0-----:R-:W-:Y:S01]  /*02b0*/  IMAD.WIDE R8, R2, 0x4, R18 ;  /* 0x0000000402087825 */ /* 0x001fe200078e0212 */
[----:B------:R-:W-:-:S03]  /*02c0*/  MOV R29, RZ ;  /* 0x000000ff001d7202 */ /* 0x000fc60000000f00 */
[----:B------:R-:W-:-:S06]  /*02d0*/  IMAD.WIDE R10, R0, 0x4, R20 ;  /* 0x00000004000a7825 */ /* 0x000fcc00078e0214 */
[----:B------:R-:W2:Y:S04]  /*02e0*/  @!P0 LDG.E R27, desc[UR8][R8.64] ;  /* 0x00000008081b8981 */ /* 0x000ea8000c1e1900 */
[----:B------:R-:W3:Y:S04]  /*02f0*/  @!P1 LDG.E R29, desc[UR8][R10.64] ;  /* 0x000000080a1d9981 */ /* 0x000ee8000c1e1900 */
[----:B--2---:R-:W-:Y:S04]  /*0300*/  STS [R16], R27 ;  /* 0x0000001b10007388 */ /* 0x004fe80000000800 */
[----:B---3--:R-:W-:Y:S01]  /*0310*/  STS [R6], R29 ;  /* 0x0000001d06007388 */ /* 0x008fe20000000800 */
[----:B------:R-:W-:Y:S06]  /*0320*/  BAR.SYNC.DEFER_BLOCKING 0x0 ;  /* 0x0000000000007b1d */ /* 0x000fec0000010000 */
[----:B------:R-:W2:Y:S01]  /*0330*/  LDG.E R24, desc[UR8][R22.64] ;  /* 0x0000000816187981 */ /* 0x000ea2000c1e1900 */
[----:B------:R-:W-:-:S02]  /*0340*/  IADD3 R4, PT, PT, R4, 0x1, RZ ;  /* 0x0000000104047810 */ /* 0x000fc40007ffe0ff */
[----:B------:R-:W-:Y:S01]  /*0350*/  IADD3 R0, PT, PT, R0, 0x20, RZ ;  /* 0x0000002000007810 */ /* 0x000fe20007ffe0ff */
[----:B------:R-:W-:Y:S01]  /*0360*/  LDS R26, [R3] ;  /* 0x00000000031a7984 */ /* 0x000fe20000000800 */
[----:B------:R-:W-:Y:S02]  /*0370*/  ISETP.NE.AND P0, PT, R4, 0x2, PT ;  /* 0x000000020400780c */ /* 0x000fe40003f05270 */
[----:B------:R-:W-:Y:S01]  /*0380*/  IADD3 R2, PT, PT, R2, 0x20, RZ ;  /* 0x0000002002027810 */ /* 0x000fe20007ffe0ff */
[----:B------:R-:W2:Y:S04]  /*0390*/  LDS.128 R12, [R5] ;  /* 0x00000000050c7984 */ /* 0x000ea80000000c00 */
[----:B------:R-:W0:Y:S04]  /*03a0*/  LDS R28, [R3+0x80] ;  /* 0x00008000031c7984 */ /* 0x000e280000000800 */
[----:B------:R-:W1:Y:S04]  /*03b0*/  LDS R25, [R3+0x100] ;  /* 0x0001000003197984 */ /* 0x000e680000000800 */
[----:B------:R-:W-:Y:S04]  /*03c0*/  LDS.128 R8, [R5+0x10] ;  /* 0x0000100005087984 */ /* 0x000fe80000000c00 */
[----:B------:R-:W-:Y:S01]  /*03d0*/  LDS R27, [R3+0x400] ;  /* 0x00040000031b7984 */ /* 0x000fe20000000800 */
[----:B--2---:R-:W-:-:S03]  /*03e0*/  FFMA R24, R12, R26, R24 ;  /* 0x0000001a0c187223 */ /* 0x004fc60000000018 */
[----:B------:R-:W2:Y:S01]  /*03f0*/  LDS R12, [R3+0x180] ;  /* 0x00018000030c7984 */ /* 0x000ea20000000800 */
[----:B0-----:R-:W-:-:S03]  /*0400*/  FFMA R28, R28, R13, R24 ;  /* 0x0000000d1c1c7223 */ /* 0x001fc60000000018 */
[----:B------:R-:W0:Y:S01]  /*0410*/  LDS R26, [R3+0x200] ;  /* 0x00020000031a7984 */ /* 0x000e220000000800 */
[----:B-1----:R-:W-:-:S03]  /*0420*/  FFMA R13, R25, R14, R28 ;  /* 0x0000000e190d7223 */ /* 0x002fc6000000001c */
[----:B------:R-:W1:Y:S04]  /*0430*/  LDS R24, [R3+0x280] ;  /* 0x0002800003187984 */ /* 0x000e680000000800 */
[----:B------:R-:W3:Y:S01]  /*0440*/  LDS R25, [R3+0x300] ;  /* 0x0003000003197984 */ /* 0x000ee20000000800 */
[----:B--2---:R-:W-:-:S04]  /*0450*/  FFMA R13, R12, R15, R13 ;  /* 0x0000000f0c0d7223 */ /* 0x004fc8000000000d */
[----:B0-----:R-:W-:Y:S02]  /*0460*/  FFMA R13, R8, R26, R13 ;  /* 0x0000001a080d7223 */ /* 0x001fe4000000000d */
[----:B------:R-:W0:Y:S02]  /*0470*/  LDS R8, [R3+0x380] ;  /* 0x0003800003087984 */ /* 0x000e240000000800 */
[----:B-1----:R-:W-:Y:S02]  /*0480*/  FFMA R26, R24, R9, R13 ;  /* 0x00000009181a7223 */ /* 0x002fe4000000000d */
[----:B------:R-:W1:Y:S02]  /*0490*/  LDS.128 R12, [R5+0x20] ;  /* 0x00002000050c7984 */ /* 0x000e640000000c00 */
[----:B---3--:R-:W-:Y:S02]  /*04a0*/  FFMA R9, R25, R10, R26 ;  /* 0x0000000a19097223 */ /* 0x008fe4000000001a */
[----:B------:R-:W2:Y:S04]  /*04b0*/  LDS R24, [R3+0x480] ;  /* 0x0004800003187984 */ /* 0x000ea80000000800 */
[----:B------:R-:W3:Y:S01]  /*04c0*/  LDS R25, [R3+0x500] ;  /* 0x0005000003197984 */ /* 0x000ee20000000800 */
[----:B0-----:R-:W-:-:S04]  /*04d0*/  FFMA R9, R8, R11, R9 ;  /* 0x0000000b08097223 */ /* 0x001fc80000000009 */
[----:B-1----:R-:W-:Y:S02]  /*04e0*/  FFMA R9, R12, R27, R9 ;  /* 0x0000001b0c097223 */ /* 0x002fe40000000009 */
[----:B------:R-:W0:Y:S02]  /*04f0*/  LDS R12, [R3+0x580] ;  /* 0x00058000030c7984 */ /* 0x000e240000000800 */
[----:B--2---:R-:W-:Y:S02]  /*0500*/  FFMA R26, R24, R13, R9 ;  /* 0x0000000d181a7223 */ /* 0x004fe40000000009 */
[----:B------:R-:W-:Y:S02]  /*0510*/  LDS R27, [R3+0x600] ;  /* 0x00060000031b7984 */ /* 0x000fe40000000800 */
[----:B---3--:R-:W-:Y:S02]  /*0520*/  FFMA R13, R25, R14, R26 ;  /* 0x0000000e190d7223 */ /* 0x008fe4000000001a */
[----:B------:R-:W1:Y:S04]  /*0530*/  LDS.128 R8, [R5+0x30] ;  /* 0x0000300005087984 */ /* 0x000e680000000c00 */
        /* <DEDUP_REMOVED lines=37> */
[----:B------:R-:W3:Y:S04]  /*0790*/  LDS R24, [R3+0xf00] ;  /* 0x000f000003187984 */ /* 0x000ee80000000800 */
[----:B------:R-:W4:Y:S01]  /*07a0*/  LDS R14, [R3+0xf80] ;  /* 0x000f8000030e7984 */ /* 0x000f220000000800 */
[----:B0-----:R-:W-:-:S04]  /*07b0*/  FFMA R15, R12, R15, R25 ;  /* 0x0000000f0c0f7223 */ /* 0x001fc80000000019 */
[----:B-1----:R-:W-:-:S04]  /*07c0*/  FFMA R8, R8, R13, R15 ;  /* 0x0000000d08087223 */ /* 0x002fc8000000000f */
[----:B--2---:R-:W-:-:S04]  /*07d0*/  FFMA R9, R27, R9, R8 ;  /* 0x000000091b097223 */ /* 0x004fc80000000008 */
[----:B---3--:R-:W-:-:S04]  /*07e0*/  FFMA R9, R24, R10, R9 ;  /* 0x0000000a18097223 */ /* 0x008fc80000000009 */
[----:B----4-:R-:W-:-:S05]  /*07f0*/  FFMA R9, R14, R11, R9 ;  /* 0x0000000b0e097223 */ /* 0x010fca0000000009 */
[----:B------:R0:W-:Y:S01]  /*0800*/  STG.E desc[UR8][R22.64], R9 ;  /* 0x0000000916007986 */ /* 0x0001e2000c101908 */
[----:B------:R-:W-:Y:S06]  /*0810*/  BAR.SYNC.DEFER_BLOCKING 0x0 ;  /* 0x0000000000007b1d */ /* 0x000fec0000010000 */
[----:B------:R-:W-:Y:S05]  /*0820*/  @P0 BRA `(.L_x_0) ;  /* 0xfffffff800940947 */ /* 0x000fea000383ffff */
[----:B------:R-:W-:Y:S05]  /*0830*/  EXIT ;  /* 0x000000000000794d */ /* 0x000fea0003800000 */
.L_x_1:
[----:B------:R-:W-:-:S00]  /*0840*/  BRA `(.L_x_1) ;  /* 0xfffffffc00fc7947 */ /* 0x000fc0000383ffff */
[----:B------:R-:W-:-:S00]  /*0850*/  NOP ;  /* 0x0000000000007918 */ /* 0x000fc00000000000 */
        /* <DEDUP_REMOVED lines=10> */
.L_x_7:


//--------------------- .text._Z29matrix_multiplication_kernel1PfS_S_iii --------------------------
	.section	.text._Z29matrix_multiplication_kernel1PfS_S_iii,"ax",@progbits
	.align	128
        .global         _Z29matrix_multiplication_kernel1PfS_S_iii
        .type           _Z29matrix_multiplication_kernel1PfS_S_iii,@function
        .size           _Z29matrix_multiplication_kernel1PfS_S_iii,(.L_x_8 - _Z29matrix_multiplication_kernel1PfS_S_iii)
        .other          _Z29matrix_multiplication_kernel1PfS_S_iii,@"STO_CUDA_ENTRY STV_DEFAULT"
_Z29matrix_multiplication_kernel1PfS_S_iii:
.text._Z29matrix_multiplication_kernel1PfS_S_iii:
[----:B------:R-:W-:Y:S08]  /*0000*/  LDC R1, c[0x0][0x37c] ;  /* 0x0000df00ff017b82 */ /* 0x000ff00000000800 */
[----:B------:R-:W0:Y:S01]  /*0010*/  LDC R8, c[0x0][0x39c] ;  /* 0x0000e700ff087b82 */ /* 0x000e220000000800 */
[----:B------:R-:W1:Y:S07]  /*0020*/  S2R R3, SR_TID.Y ;  /* 0x0000000000037919 */ /* 0x000e6e0000002200 */
[----:B------:R-:W1:Y:S08]  /*0030*/  S2UR UR4, SR_CTAID.Y ;  /* 0x00000000000479c3 */ /* 0x000e700000002600 */
[----:B------:R-:W1:Y:S01]  /*0040*/  LDC R0, c[0x0][0x364] ;  /* 0x0000d900ff007b82 */ /* 0x000e620000000800 */
[----:B0-----:R-:W-:Y:S01]  /*0050*/  ISETP.GE.AND P0, PT, R8, 0x1, PT ;  /* 0x000000010800780c */ /* 0x001fe20003f06270 */
[----:B-1----:R-:W-:-:S12]  /*0060*/  IMAD R0, R0, UR4, R3 ;  /* 0x0000000400007c24 */ /* 0x002fd8000f8e0203 */
[----:B------:R-:W-:Y:S05]  /*0070*/  @!P0 EXIT ;  /* 0x000000000000894d */ /* 0x000fea0003800000 */
[----:B------:R-:W0:Y:S01]  /*0080*/  S2R R9, SR_TID.X ;  /* 0x0000000000097919 */ /* 0x000e220000002100 */
[----:B------:R-:W1:Y:S01]  /*0090*/  LDC R7, c[0x0][0x3a0] ;  /* 0x0000e800ff077b82 */ /* 0x000e620000000800 */
[----:B------:R-:W0:Y:S01]  /*00a0*/  LDCU UR4, c[0x0][0x360] ;  /* 0x00006c00ff0477ac */ /* 0x000e220008000800 */
[C---:B------:R-:W-:Y:S01]  /*00b0*/  ISETP.GE.U32.AND P1, PT, R8.reuse, 0x8, PT ;  /* 0x000000080800780c */ /* 0x040fe20003f26070 */
[----:B------:R-:W0:Y:S01]  /*00c0*/  S2R R4, SR_CTAID.X ;  /* 0x0000000000047919 */ /* 0x000e220000002500 */
[----:B------:R-:W-:Y:S01]  /*00d0*/  LOP3.LUT R20, R8, 0x7, RZ, 0xc0, !PT ;  /* 0x0000000708147812 */ /* 0x000fe200078ec0ff */
[----:B------:R-:W2:Y:S01]  /*00e0*/  LDCU.64 UR6, c[0x0][0x358] ;  /* 0x00006b00ff0677ac */ /* 0x000ea20008000a00 */
[----:B------:R-:W-:Y:S02]  /*00f0*/  HFMA2 R6, -RZ, RZ, 0, 0 ;  /* 0x00000000ff067431 */ /* 0x000fe400000001ff */
[----:B------:R-:W3:Y:S01]  /*0100*/  LDC.64 R2, c[0x0][0x390] ;  /* 0x0000e400ff027b82 */ /* 0x000ee20000000a00 */
[----:B------:R-:W-:Y:S01]  /*0110*/  ISETP.NE.AND P0, PT, R20, RZ, PT ;  /* 0x000000ff1400720c */ /* 0x000fe20003f05270 */
[----:B0-----:R-:W-:-:S04]  /*0120*/  IMAD R9, R4, UR4, R9 ;  /* 0x0000000404097c24 */ /* 0x001fc8000f8e0209 */
[C---:B-1----:R-:W-:Y:S02]  /*0130*/  IMAD R5, R9.reuse, R7, R0 ;  /* 0x0000000709057224 */ /* 0x042fe400078e0200 */
[----:B------:R-:W-:Y:S02]  /*0140*/  IMAD R9, R9, R8, RZ ;  /* 0x0000000809097224 */ /* 0x000fe400078e02ff */
[----:B---3--:R-:W-:-:S05]  /*0150*/  IMAD.WIDE R2, R5, 0x4, R2 ;  /* 0x0000000405027825 */ /* 0x008fca00078e0202 */
[----:B--2---:R0:W5:Y:S01]  /*0160*/  LDG.E R13, desc[UR6][R2.64] ;  /* 0x00000006020d7981 */ /* 0x004162000c1e1900 */
[----:B------:R-:W-:Y:S05]  /*0170*/  @!P1 BRA `(.L_x_2) ;  /* 0x0000000400009947 */ /* 0x000fea0003800000 */
[----:B------:R-:W1:Y:S01]  /*0180*/  LDCU.64 UR4, c[0x0][0x380] ;  /* 0x00007000ff0477ac */ /* 0x000e620008000a00 */
[----:B------:R-:W-:Y:S02]  /*0190*/  LOP3.LUT R6, R8, 0x7ffffff8, RZ, 0xc0, !PT ;  /* 0x7ffffff808067812 */ /* 0x000fe400078ec0ff */
[----:B------:R-:W-:Y:S02]  /*01a0*/  MOV R11, R9 ;  /* 0x00000009000b7202 */ /* 0x000fe40000000f00 */
[----:B------:R-:W-:Y:S02]  /*01b0*/  MOV R12, R0 ;  /* 0x00000000000c7202 */ /* 0x000fe40000000f00 */
[----:B------:R-:W-:Y:S01]  /*01c0*/  IADD3 R10, PT, PT, -R6, RZ, RZ ;  /* 0x000000ff060a7210 */ /* 0x000fe20007ffe1ff */
[----:B-1----:R-:W-:-:S04]  /*01d0*/  UIADD3 UR4, UP0, UPT, UR4, 0x10, URZ ;  /* 0x0000001004047890 */ /* 0x002fc8000ff1e0ff */
[----:B------:R-:W-:-:S12]  /*01e0*/  UIADD3.X UR5, UPT, UPT, URZ, UR5, URZ, UP0, !UPT ;  /* 0x00000005ff057290 */ /* 0x000fd800087fe4ff */
.L_x_3:
[----:B------:R-:W1:Y:S01]  /*01f0*/  LDC.64 R14, c[0x0][0x388] ;  /* 0x0000e200ff0e7b82 */ /* 0x000e620000000a00 */
[----:B------:R-:W-:Y:S02]  /*0200*/  MOV R4, UR4 ;  /* 0x0000000400047c02 */ /* 0x000fe40008000f00 */
[----:B------:R-:W-:-:S03]  /*0210*/  MOV R5, UR5 ;  /* 0x0000000500057c02 */ /* 0x000fc60008000f00 */
[----:B------:R-:W-:-:S05]  /*0220*/  IMAD.WIDE R4, R11, 0x4, R4 ;  /* 0x000000040b047825 */ /* 0x000fca00078e0204 */
[----:B--2---:R-:W2:Y:S01]  /*0230*/  LDG.E R16, desc[UR6][R4.64+-0x10] ;  /* 0xfffff00604107981 */ /* 0x004ea2000c1e1900 */
[----:B-1----:R-:W-:-:S05]  /*0240*/  IMAD.WIDE R14, R12, 0x4, R14 ;  /* 0x000000040c0e7825 */ /* 0x002fca00078e020e */
[----:B------:R-:W2:Y:S02]  /*0250*/  LDG.E R17, desc[UR6][R14.64] ;  /* 0x000000060e117981 */ /* 0x000ea4000c1e1900 */
[----:B--2---:R-:W-:-:S04]  /*0260*/  FADD R16, R16, R17 ;  /* 0x0000001110107221 */ /* 0x004fc80000000000 */
[----:B-----5:R-:W-:Y:S01]  /*0270*/  FADD R13, R16, R13 ;  /* 0x0000000d100d7221 */ /* 0x020fe20000000000 */
[----:B------:R-:W-:-:S04]  /*0280*/  IMAD.WIDE R16, R7, 0x4, R14 ;  /* 0x0000000407107825 */ /* 0x000fc800078e020e */
[----:B------:R1:W-:Y:S04]  /*0290*/  STG.E desc[UR6][R2.64], R13 ;  /* 0x0000000d02007986 */ /* 0x0003e8000c101906 */
[----:B------:R-:W2:Y:S04]  /*02a0*/  LDG.E R18, desc[UR6][R4.64+-0xc] ;  /* 0xfffff40604127981 */ /* 0x000ea8000c1e1900 */
[----:B------:R-:W2:Y:S02]  /*02b0*/  LDG.E R19, desc[UR6][R16.64] ;  /* 0x0000000610137981 */ /* 0x000ea4000c1e1900 */
[----:B--2---:R-:W-:-:S04]  /*02c0*/  FADD R18, R18, R19 ;  /* 0x0000001312127221 */ /* 0x004fc80000000000 */
[----:B------:R-:W-:Y:S01]  /*02d0*/  FADD R21, R13, R18 ;  /* 0x000000120d157221 */ /* 0x000fe20000000000 */
[----:B------:R-:W-:-:S04]  /*02e0*/  IMAD.WIDE R18, R7, 0x4, R16 ;  /* 0x0000000407127825 */ /* 0x000fc800078e0210 */
[----:B------:R2:W-:Y:S04]  /*02f0*/  STG.E desc[UR6][R2.64], R21 ;  /* 0x0000001502007986 */ /* 0x0005e8000c101906 */
[----:B------:R-:W3:Y:S04]  /*0300*/  LDG.E R14, desc[UR6][R4.64+-0x8] ;  /* 0xfffff806040e7981 */ /* 0x000ee8000c1e1900 */
[----:B------:R-:W3:Y:S02]  /*0310*/  LDG.E R15, desc[UR6][R18.64] ;  /* 0x00000006120f7981 */ /* 0x000ee4000c1e1900 */
[----:B---3--:R-:W-:-:S04]  /*0320*/  FADD R14, R14, R15 ;  /* 0x0000000f0e0e7221 */ /* 0x008fc80000000000 */
[----:B------:R-:W-:Y:S01]  /*0330*/  FADD R23, R21, R14 ;  /* 0x0000000e15177221 */ /* 0x000fe20000000000 */
[----:B------:R-:W-:-:S04]  /*0340*/  IMAD.WIDE R14, R7, 0x4, R18 ;  /* 0x00000004070e7825 */ /* 0x000fc800078e0212 */
[----:B------:R3:W-:Y:S04]  /*0350*/  STG.E desc[UR6][R2.64], R23 ;  /* 0x0000001702007986 */ /* 0x0007e8000c101906 */
[----:B-1----:R-:W4:Y:S04]  /*0360*/  LDG.E R13, desc[UR6][R4.64+-0x4] ;  /* 0xfffffc06040d7981 */ /* 0x002f28000c1e1900 */
[----:B------:R-:W4:Y:S02]  /*0370*/  LDG.E R16, desc[UR6][R14.64] ;  /* 0x000000060e107981 */ /* 0x000f24000c1e1900 */
[----:B----4-:R-:W-:-:S04]  /*0380*/  FADD R16, R13, R16 ;  /* 0x000000100d107221 */ /* 0x010fc80000000000 */
[----:B------:R-:W-:Y:S01]  /*0390*/  FADD R13, R23, R16 ;  /* 0x00000010170d7221 */ /* 0x000fe20000000000 */
[----:B------:R-:W-:-:S04]  /*03a0*/  IMAD.WIDE R16, R7, 0x4, R14 ;  /* 0x0000000407107825 */ /* 0x000fc800078e020e */
[----:B------:R1:W-:Y:S04]  /*03b0*/  STG.E desc[UR6][R2.64], R13 ;  /* 0x0000000d02007986 */ /* 0x0003e8000c101906 */
[----:B------:R-:W4:Y:S04]  /*03c0*/  LDG.E R18, desc[UR6][R4.64] ;  /* 0x0000000604127981 */ /* 0x000f28000c1e1900 */
[----:B------:R-:W4:Y:S02]  /*03d0*/  LDG.E R19, desc[UR6][R16.64] ;  /* 0x0000000610137981 */ /* 0x000f24000c1e1900 */
[----:B----4-:R-:W-:-:S04]  /*03e0*/  FADD R18, R18, R19 ;  /* 0x0000001312127221 */ /* 0x010fc80000000000 */
[----:B--2---:R-:W-:Y:S01]  /*03f0*/  FADD R21, R13, R18 ;  /* 0x000000120d157221 */ /* 0x004fe20000000000 */
[----:B------:R-:W-:-:S04]  /*0400*/  IMAD.WIDE R18, R7, 0x4, R16 ;  /* 0x0000000407127825 */ /* 0x000fc800078e0210 */
[----:B------:R2:W-:Y:S04]  /*0410*/  STG.E desc[UR6][R2.64], R21 ;  /* 0x0000001502007986 */ /* 0x0005e8000c101906 */
[----:B------:R-:W4:Y:S04]  /*0420*/  LDG.E R14, desc[UR6][R4.64+0x4] ;  /* 0x00000406040e7981 */ /* 0x000f28000c1e1900 */
[----:B------:R-:W4:Y:S02]  /*0430*/  LDG.E R15, desc[UR6][R18.64] ;  /* 0x00000006120f7981 */ /* 0x000f24000c1e1900 */
[----:B----4-:R-:W-:-:S04]  /*0440*/  FADD R14, R14, R15 ;  /* 0x0000000f0e0e7221 */ /* 0x010fc80000000000 */
[----:B---3--:R-:W-:Y:S01]  /*0450*/  FADD R23, R21, R14 ;  /* 0x0000000e15177221 */ /* 0x008fe20000000000 */
[----:B------:R-:W-:-:S04]  /*0460*/  IMAD.WIDE R14, R7, 0x4, R18 ;  /* 0x00000004070e7825 */ /* 0x000fc800078e0212 */
[----:B------:R2:W-:Y:S04]  /*0470*/  STG.E desc[UR6][R2.64], R23 ;  /* 0x0000001702007986 */ /* 0x0005e8000c101906 */
[----:B-1----:R-:W3:Y:S04]  /*0480*/  LDG.E R13, desc[UR6][R4.64+0x8] ;  /* 0x00000806040d7981 */ /* 0x002ee8000c1e1900 */
[----:B------:R-:W3:Y:S02]  /*0490*/  LDG.E R16, desc[UR6][R14.64] ;  /* 0x000000060e107981 */ /* 0x000ee4000c1e1900 */
[----:B---3--:R-:W-:-:S04]  /*04a0*/  FADD R16, R13, R16 ;  /* 0x000000100d107221 */ /* 0x008fc80000000000 */
[----:B------:R-:W-:Y:S01]  /*04b0*/  FADD R25, R23, R16 ;  /* 0x0000001017197221 */ /* 0x000fe20000000000 */
[----:B------:R-:W-:-:S04]  /*04c0*/  IMAD.WIDE R16, R7, 0x4, R14 ;  /* 0x0000000407107825 */ /* 0x000fc800078e020e */
[----:B------:R2:W-:Y:S04]  /*04d0*/  STG.E desc[UR6][R2.64], R25 ;  /* 0x0000001902007986 */ /* 0x0005e8000c101906 */
[----:B------:R-:W3:Y:S04]  /*04e0*/  LDG.E R13, desc[UR6][R4.64+0xc] ;  /* 0x00000c06040d7981 */ /* 0x000ee8000c1e1900 */
[----:B------:R-:W3:Y:S01]  /*04f0*/  LDG.E R16, desc[UR6][R16.64] ;  /* 0x0000000610107981 */ /* 0x000ee2000c1e1900 */
[----:B------:R-:W-:-:S04]  /*0500*/  IADD3 R10, PT, PT, R10, 0x8, RZ ;  /* 0x000000080a0a7810 */ /* 0x000fc80007ffe0ff */
[----:B------:R-:W-:Y:S02]  /*0510*/  ISETP.NE.AND P1, PT, R10, RZ, PT ;  /* 0x000000ff0a00720c */ /* 0x000fe40003f25270 */
[----:B------:R-:W-:Y:S02]  /*0520*/  LEA R12, R7, R12, 0x3 ;  /* 0x0000000c070c7211 */ /* 0x000fe400078e18ff */
[----:B------:R-:W-:Y:S01]  /*0530*/  IADD3 R11, PT, PT, R11, 0x8, RZ ;  /* 0x000000080b0b7810 */ /* 0x000fe20007ffe0ff */
[----:B---3--:R-:W-:-:S04]  /*0540*/  FADD R18, R13, R16 ;  /* 0x000000100d127221 */ /* 0x008fc80000000000 */
[----:B------:R-:W-:-:S05]  /*0550*/  FADD R13, R25, R18 ;  /* 0x00000012190d7221 */ /* 0x000fca0000000000 */
[----:B------:R2:W-:Y:S01]  /*0560*/  STG.E desc[UR6][R2.64], R13 ;  /* 0x0000000d02007986 */ /* 0x0005e2000c101906 */
[----:B------:R-:W-:Y:S05]  /*0570*/  @P1 BRA `(.L_x_3) ;  /* 0xfffffffc001c1947 */ /* 0x000fea000383ffff */
.L_x_2:
[----:B------:R-:W-:Y:S05]  /*0580*/  @!P0 EXIT ;  /* 0x000000000000894d */ /* 0x000fea0003800000 */
[----:B------:R-:W-:Y:S02]  /*0590*/  ISETP.GE.U32.AND P0, PT, R20, 0x4, PT ;  /* 0x000000041400780c */ /* 0x000fe40003f06070 */
[----:B------:R-:W-:-:S04]  /*05a0*/  LOP3.LUT R16, R8, 0x3, RZ, 0xc0, !PT ;  /* 0x0000000308107812 */ /* 0x000fc800078ec0ff */
[----:B------:R-:W-:-:S07]  /*05b0*/  ISETP.NE.AND P1, PT, R16, RZ, PT ;  /* 0x000000ff1000720c */ /* 0x000fce0003f25270 */
[----:B------:R-:W-:Y:S06]  /*05c0*/  @!P0 BRA `(.L_x_4) ;  /* 0x0000000000788947 */ /* 0x000fec0003800000 */
[----:B------:R-:W1:Y:S01]  /*05d0*/  LDC.64 R4, c[0x0][0x380] ;  /* 0x0000e000ff047b82 */ /* 0x000e620000000a00 */
[----:B------:R-:W-:Y:S01]  /*05e0*/  IADD3 R15, PT, PT, R9, R6, RZ ;  /* 0x00000006090f7210 */ /* 0x000fe20007ffe0ff */
[----:B------:R-:W-:-:S06]  /*05f0*/  IMAD R17, R6, R7, R0 ;  /* 0x0000000706117224 */ /* 0x000fcc00078e0200 */
[----:B------:R-:W3:Y:S01]  /*0600*/  LDC.64 R10, c[0x0][0x388] ;  /* 0x0000e200ff0a7b82 */ /* 0x000ee20000000a00 */
[----:B-1----:R-:W-:-:S05]  /*0610*/  IMAD.WIDE R4, R15, 0x4, R4 ;  /* 0x000000040f047825 */ /* 0x002fca00078e0204 */
[----:B------:R-:W4:Y:S01]  /*0620*/  LDG.E R12, desc[UR6][R4.64] ;  /* 0x00000006040c7981 */ /* 0x000f22000c1e1900 */
[----:B---3--:R-:W-:-:S05]  /*0630*/  IMAD.WIDE R10, R17, 0x4, R10 ;  /* 0x00000004110a7825 */ /* 0x008fca00078e020a */
[----:B------:R-:W4:Y:S02]  /*0640*/  LDG.E R15, desc[UR6][R10.64] ;  /* 0x000000060a0f7981 */ /* 0x000f24000c1e1900 */
[----:B----4-:R-:W-:-:S04]  /*0650*/  FADD R12, R12, R15 ;  /* 0x0000000f0c0c7221 */ /* 0x010fc80000000000 */
[----:B-----5:R-:W-:Y:S01]  /*0660*/  FADD R17, R13, R12 ;  /* 0x0000000c0d117221 */ /* 0x020fe20000000000 */
[----:B--2---:R-:W-:-:S04]  /*0670*/  IMAD.WIDE R12, R7, 0x4, R10 ;  /* 0x00000004070c7825 */ /* 0x004fc800078e020a */
[----:B------:R1:W-:Y:S04]  /*0680*/  STG.E desc[UR6][R2.64], R17 ;  /* 0x0000001102007986 */ /* 0x0003e8000c101906 */
[----:B------:R-:W2:Y:S04]  /*0690*/  LDG.E R14, desc[UR6][R4.64+0x4] ;  /* 0x00000406040e7981 */ /* 0x000ea8000c1e1900 */
[----:B------:R-:W2:Y:S02]  /*06a0*/  LDG.E R15, desc[UR6][R12.64] ;  /* 0x000000060c0f7981 */ /* 0x000ea4000c1e1900 */
[----:B--2---:R-:W-:-:S04]  /*06b0*/  FADD R14, R14, R15 ;  /* 0x0000000f0e0e7221 */ /* 0x004fc80000000000 */
[----:B------:R-:W-:Y:S01]  /*06c0*/  FADD R19, R17, R14 ;  /* 0x0000000e11137221 */ /* 0x000fe20000000000 */
        /* <DEDUP_REMOVED lines=9> */
[----:B------:R-:W2:Y:S01]  /*0760*/  LDG.E R11, desc[UR6][R10.64] ;  /* 0x000000060a0b7981 */ /* 0x000ea2000c1e1900 */
[----:B------:R-:W-:Y:S01]  /*0770*/  IADD3 R6, PT, PT, R6, 0x4, RZ ;  /* 0x0000000406067810 */ /* 0x000fe20007ffe0ff */
[----:B--2---:R-:W-:-:S04]  /*0780*/  FADD R12, R12, R11 ;  /* 0x0000000b0c0c7221 */ /* 0x004fc80000000000 */
[----:B------:R-:W-:-:S05]  /*0790*/  FADD R13, R21, R12 ;  /* 0x0000000c150d7221 */ /* 0x000fca0000000000 */
[----:B------:R1:W-:Y:S02]  /*07a0*/  STG.E desc[UR6][R2.64], R13 ;  /* 0x0000000d02007986 */ /* 0x0003e4000c101906 */
.L_x_4:
[----:B------:R-:W-:Y:S05]  /*07b0*/  @!P1 EXIT ;  /* 0x000000000000994d */ /* 0x000fea0003800000 */
[----:B------:R-:W-:Y:S02]  /*07c0*/  ISETP.NE.AND P0, PT, R16, 0x1, PT ;  /* 0x000000011000780c */ /* 0x000fe40003f05270 */
[----:B------:R-:W-:-:S04]  /*07d0*/  LOP3.LUT R8, R8, 0x1, RZ, 0xc0, !PT ;  /* 0x0000000108087812 */ /* 0x000fc800078ec0ff */
[----:B------:R-:W-:-:S07]  /*07e0*/  ISETP.NE.U32.AND P1, PT, R8, 0x1, PT ;  /* 0x000000010800780c */ /* 0x000fce0003f25070 */
[----:B------:R-:W-:Y:S06]  /*07f0*/  @!P0 BRA `(.L_x_5) ;  /* 0x0000000000488947 */ /* 0x000fec0003800000 */
[----:B------:R-:W3:Y:S01]  /*0800*/  LDC.64 R4, c[0x0][0x380] ;  /* 0x0000e000ff047b82 */ /* 0x000ee20000000a00 */
[----:B------:R-:W-:Y:S01]  /*0810*/  IADD3 R15, PT, PT, R9, R6, RZ ;  /* 0x00000006090f7210 */ /* 0x000fe20007ffe0ff */
[----:B-1----:R-:W-:-:S06]  /*0820*/  IMAD R17, R6, R7, R0 ;  /* 0x0000000706117224 */ /* 0x002fcc00078e0200 */
[----:B------:R-:W1:Y:S01]  /*0830*/  LDC.64 R10, c[0x0][0x388] ;  /* 0x0000e200ff0a7b82 */ /* 0x000e620000000a00 */
[----:B---3--:R-:W-:-:S05]  /*0840*/  IMAD.WIDE R4, R15, 0x4, R4 ;  /* 0x000000040f047825 */ /* 0x008fca00078e0204 */
[----:B------:R-:W3:Y:S01]  /*0850*/  LDG.E R8, desc[UR6][R4.64] ;  /* 0x0000000604087981 */ /* 0x000ee2000c1e1900 */
[----:B-1----:R-:W-:-:S05]  /*0860*/  IMAD.WIDE R10, R17, 0x4, R10 ;  /* 0x00000004110a7825 */ /* 0x002fca00078e020a */
[----:B------:R-:W3:Y:S02]  /*0870*/  LDG.E R15, desc[UR6][R10.64] ;  /* 0x000000060a0f7981 */ /* 0x000ee4000c1e1900 */
[----:B---3--:R-:W-:Y:S01]  /*0880*/  FADD R8, R8, R15 ;  /* 0x0000000f08087221 */ /* 0x008fe20000000000 */
[----:B------:R-:W-:-:S04]  /*0890*/  IMAD.WIDE R14, R7, 0x4, R10 ;  /* 0x00000004070e7825 */ /* 0x000fc800078e020a */
[----:B-----5:R-:W-:-:S05]  /*08a0*/  FADD R17, R13, R8 ;  /* 0x000000080d117221 */ /* 0x020fca0000000000 */
[----:B------:R3:W-:Y:S04]  /*08b0*/  STG.E desc[UR6][R2.64], R17 ;  /* 0x0000001102007986 */ /* 0x0007e8000c101906 */
[----:B------:R-:W4:Y:S04]  /*08c0*/  LDG.E R8, desc[UR6][R4.64+0x4] ;  /* 0x0000040604087981 */ /* 0x000f28000c1e1900 */
[----:B------:R-:W4:Y:S01]  /*08d0*/  LDG.E R15, desc[UR6][R14.64] ;  /* 0x000000060e0f7981 */ /* 0x000f22000c1e1900 */
[----:B------:R-:W-:Y:S01]  /*08e0*/  IADD3 R6, PT, PT, R6, 0x2, RZ ;  /* 0x0000000206067810 */ /* 0x000fe20007ffe0ff */
[----:B----4-:R-:W-:-:S04]  /*08f0*/  FADD R8, R8, R15 ;  /* 0x0000000f08087221 */ /* 0x010fc80000000000 */
[----:B--2---:R-:W-:-:S05]  /*0900*/  FADD R13, R17, R8 ;  /* 0x00000008110d7221 */ /* 0x004fca0000000000 */
[----:B------:R3:W-:Y:S02]  /*0910*/  STG.E desc[UR6][R2.64], R13 ;  /* 0x0000000d02007986 */ /* 0x0007e4000c101906 */
.L_x_5:
[----:B------:R-:W-:Y:S05]  /*0920*/  @P1 EXIT ;  /* 0x000000000000194d */ /* 0x000fea0003800000 */
[----:B------:R-:W4:Y:S01]  /*0930*/  LDC.64 R4, c[0x0][0x380] ;  /* 0x0000e000ff047b82 */ /* 0x000f220000000a00 */
[----:B------:R-:W-:Y:S01]  /*0940*/  IADD3 R9, PT, PT, R9, R6, RZ ;  /* 0x0000000609097210 */ /* 0x000fe20007ffe0ff */
[----:B------:R-:W-:-:S06]  /*0950*/  IMAD R7, R6, R7, R0 ;  /* 0x0000000706077224 */ /* 0x000fcc00078e0200 */
[----:B------:R-:W0:Y:S01]  /*0960*/  LDC.64 R10, c[0x0][0x388] ;  /* 0x0000e200ff0a7b82 */ /* 0x000e220000000a00 */
[----:B----4-:R-:W-:-:S06]  /*0970*/  IMAD.WIDE R4, R9, 0x4, R4 ;  /* 0x0000000409047825 */ /* 0x010fcc00078e0204 */
[----:B------:R-:W4:Y:S01]  /*0980*/  LDG.E R4, desc[UR6][R4.64] ;  /* 0x0000000604047981 */ /* 0x000f22000c1e1900 */
[----:B0-----:R-:W-:-:S06]  /*0990*/  IMAD.WIDE R6, R7, 0x4, R10 ;  /* 0x0000000407067825 */ /* 0x001fcc00078e020a */
[----:B------:R-:W4:Y:S02]  /*09a0*/  LDG.E R7, desc[UR6][R6.64] ;  /* 0x0000000606077981 */ /* 0x000f24000c1e1900 */
[----:B----4-:R-:W-:-:S04]  /*09b0*/  FADD R0, R4, R7 ;  /* 0x0000000704007221 */ /* 0x010fc80000000000 */
[----:B-123-5:R-:W-:-:S05]  /*09c0*/  FADD R13, R0, R13 ;  /* 0x0000000d000d7221 */ /* 0x02efca0000000000 */
[----:B------:R-:W-:Y:S01]  /*09d0*/  STG.E desc[UR6][R2.64], R13 ;  /* 0x0000000d02007986 */ /* 0x000fe2000c101906 */
[----:B------:R-:W-:Y:S05]  /*09e0*/  EXIT ;  /* 0x000000000000794d */ /* 0x000fea0003800000 */
.L_x_6:
        /* <DEDUP_REMOVED lines=9> */
.L_x_8:


//--------------------- .nv.shared._Z29matrix_multiplication_kernel2PfS_S_iii --------------------------
	.section	.nv.shared._Z29matrix_multiplication_kernel2PfS_S_iii,"aw",@nobits
	.sectionflags	@""
	.align	4
.nv.shared._Z29matrix_multiplication_kernel2PfS_S_iii:
	.zero		9216


//--------------------- .nv.shared.reserved.0     --------------------------
	.section	.nv.shared.reserved.0,"aw",@nobits
	.weak		__nv_reservedSMEM_offset_0_alias
	.size		__nv_reservedSMEM_offset_0_alias, 0, 64
	.other		__nv_reservedSMEM_offset_0_alias,@"STO_CUDA_RESERVED_SHARED STV_DEFAULT"
__nv_reservedSMEM_offset_0_alias:
	.zero		0
	.zero		64


//--------------------- .nv.constant0._Z29matrix_multiplication_kernel2PfS_S_iii --------------------------
	.section	.nv.constant0._Z29matrix_multiplication_kernel2PfS_S_iii,"a",@progbits
	.sectionflags	@""
	.align	4
.nv.constant0._Z29matrix_multiplication_kernel2PfS_S_iii:
	.zero		932


//--------------------- .nv.constant0._Z29matrix_multiplication_kernel1PfS_S_iii --------------------------
	.section	.nv.constant0._Z29matrix_multiplication_kernel1PfS_S_iii,"a",@progbits
	.sectionflags	@""
	.align	4
.nv.constant0._Z29matrix_multiplication_kernel1PfS_S_iii:
	.zero		932


//--------------------- SYMBOLS --------------------------

	.type		.nv.reservedSmem.offset0,@object
	.size		.nv.reservedSmem.offset0,0x4
	.type		.nv.reservedSmem.cap,@object
	.size		.nv.reservedSmem.cap,0x4
